//
// Generated by NVIDIA NVVM Compiler
//
// Compiler Build ID: CL-36424714
// Cuda compilation tools, release 13.0, V13.0.88
// Based on NVVM 20.0.0
//

.version 9.0
.target sm_100
.address_size 64

	// .globl	_Z12find_repeatsPiS_i
.extern .shared .align 16 .b8 temp[];

.visible .entry _Z12find_repeatsPiS_i(
	.param .u64 .ptr .align 1 _Z12find_repeatsPiS_i_param_0,
	.param .u64 .ptr .align 1 _Z12find_repeatsPiS_i_param_1,
	.param .u32 _Z12find_repeatsPiS_i_param_2
)
{


	ret;

}
	// .globl	_Z14exclusive_scanPiS_i
.visible .entry _Z14exclusive_scanPiS_i(
	.param .u64 .ptr .align 1 _Z14exclusive_scanPiS_i_param_0,
	.param .u64 .ptr .align 1 _Z14exclusive_scanPiS_i_param_1,
	.param .u32 _Z14exclusive_scanPiS_i_param_2
)
{
	.reg .pred 	%p<7>;
	.reg .b32 	%r<80>;
	.reg .b32 	%f<11>;
	.reg .b64 	%rd<13>;

	ld.param.u64 	%rd4, [_Z14exclusive_scanPiS_i_param_0];
	ld.param.u64 	%rd3, [_Z14exclusive_scanPiS_i_param_1];
	ld.param.u32 	%r16, [_Z14exclusive_scanPiS_i_param_2];
	cvta.to.global.u64 	%rd5, %rd4;
	mov.u32 	%r1, %tid.x;
	shr.u32 	%r17, %r16, 31;
	add.s32 	%r18, %r16, %r17;
	shr.s32 	%r2, %r18, 1;
	add.s32 	%r19, %r2, %r1;
	add.s32 	%r20, %r19, 16;
	shr.s32 	%r21, %r19, %r20;
	shr.s32 	%r22, %r21, 8;
	mul.wide.u32 	%rd6, %r1, 4;
	add.s64 	%rd7, %rd5, %rd6;
	ld.global.u32 	%r23, [%rd7];
	cvt.rn.f32.s32 	%f1, %r23;
	shl.b32 	%r24, %r1, 2;
	mov.u32 	%r25, temp;
	add.s32 	%r3, %r25, %r24;
	st.shared.f32 	[%r3], %f1;
	mul.wide.s32 	%rd8, %r2, 4;
	add.s64 	%rd9, %rd7, %rd8;
	ld.global.u32 	%r26, [%rd9];
	cvt.rn.f32.s32 	%f2, %r26;
	add.s32 	%r27, %r22, %r19;
	shl.b32 	%r28, %r27, 2;
	add.s32 	%r4, %r25, %r28;
	st.shared.f32 	[%r4], %f2;
	shr.s32 	%r76, %r16, 1;
	setp.lt.s32 	%p1, %r76, 1;
	@%p1 bra 	$L__BB1_11;
	cvta.to.global.u64 	%rd10, %rd3;
	shl.b32 	%r30, %r1, 1;
	or.b32  	%r6, %r30, 1;
	add.s32 	%r31, %r16, -1;
	add.s32 	%r32, %r16, 15;
	shr.u32 	%r33, %r31, %r32;
	shr.u32 	%r34, %r33, 8;
	add.s32 	%r35, %r34, %r16;
	shl.b32 	%r36, %r35, 2;
	add.s32 	%r7, %r25, %r36;
	add.s64 	%rd1, %rd10, %rd6;
	add.s64 	%rd2, %rd1, %rd8;
	mov.b32 	%r77, 1;
$L__BB1_2:
	bar.sync 	0;
	setp.ge.s32 	%p2, %r1, %r76;
	@%p2 bra 	$L__BB1_4;
	mul.lo.s32 	%r38, %r77, %r6;
	add.s32 	%r39, %r38, -1;
	add.s32 	%r40, %r38, %r77;
	add.s32 	%r41, %r39, %r77;
	add.s32 	%r42, %r38, 15;
	shr.s32 	%r43, %r39, %r42;
	shr.s32 	%r44, %r43, 8;
	add.s32 	%r45, %r44, %r38;
	add.s32 	%r46, %r41, 16;
	shr.s32 	%r47, %r41, %r46;
	shr.s32 	%r48, %r47, 8;
	add.s32 	%r49, %r48, %r40;
	shl.b32 	%r50, %r45, 2;
	add.s32 	%r52, %r25, %r50;
	ld.shared.f32 	%f3, [%r52+-4];
	shl.b32 	%r53, %r49, 2;
	add.s32 	%r54, %r25, %r53;
	ld.shared.f32 	%f4, [%r54+-4];
	add.f32 	%f5, %f3, %f4;
	st.shared.f32 	[%r54+-4], %f5;
$L__BB1_4:
	setp.ne.s32 	%p3, %r1, 0;
	@%p3 bra 	$L__BB1_6;
	mov.b32 	%r55, 0;
	st.shared.u32 	[%r7+-4], %r55;
$L__BB1_6:
	shl.b32 	%r77, %r77, 1;
	mov.b32 	%r78, 1;
$L__BB1_7:
	shr.s32 	%r77, %r77, 1;
	bar.sync 	0;
	setp.ge.u32 	%p4, %r1, %r78;
	@%p4 bra 	$L__BB1_9;
	mul.lo.s32 	%r57, %r77, %r6;
	add.s32 	%r58, %r57, -1;
	add.s32 	%r59, %r57, %r77;
	add.s32 	%r60, %r58, %r77;
	add.s32 	%r61, %r57, 15;
	shr.s32 	%r62, %r58, %r61;
	shr.s32 	%r63, %r62, 8;
	add.s32 	%r64, %r63, %r57;
	add.s32 	%r65, %r60, 16;
	shr.s32 	%r66, %r60, %r65;
	shr.s32 	%r67, %r66, 8;
	add.s32 	%r68, %r67, %r59;
	shl.b32 	%r69, %r64, 2;
	add.s32 	%r71, %r25, %r69;
	ld.shared.f32 	%f6, [%r71+-4];
	shl.b32 	%r72, %r68, 2;
	add.s32 	%r73, %r25, %r72;
	ld.shared.f32 	%f7, [%r73+-4];
	st.shared.f32 	[%r71+-4], %f7;
	add.f32 	%f8, %f6, %f7;
	st.shared.f32 	[%r73+-4], %f8;
$L__BB1_9:
	shl.b32 	%r78, %r78, 1;
	setp.lt.s32 	%p5, %r78, %r16;
	@%p5 bra 	$L__BB1_7;
	bar.sync 	0;
	ld.shared.f32 	%f9, [%r3];
	cvt.rzi.s32.f32 	%r74, %f9;
	st.global.u32 	[%rd1], %r74;
	ld.shared.f32 	%f10, [%r4];
	cvt.rzi.s32.f32 	%r75, %f10;
	st.global.u32 	[%rd2], %r75;
	shr.u32 	%r15, %r76, 1;
	setp.gt.u32 	%p6, %r76, 1;
	mov.u32 	%r76, %r15;
	@%p6 bra 	$L__BB1_2;
$L__BB1_11:
	ret;

}
	// .globl	_Z13index_repeatsPiS_S_i
.visible .entry _Z13index_repeatsPiS_S_i(
	.param .u64 .ptr .align 1 _Z13index_repeatsPiS_S_i_param_0,
	.param .u64 .ptr .align 1 _Z13index_repeatsPiS_S_i_param_1,
	.param .u64 .ptr .align 1 _Z13index_repeatsPiS_S_i_param_2,
	.param .u32 _Z13index_repeatsPiS_S_i_param_3
)
{


	ret;

}
	// .globl	_Z14remove_repeatsPiS_S_i
.visible .entry _Z14remove_repeatsPiS_S_i(
	.param .u64 .ptr .align 1 _Z14remove_repeatsPiS_S_i_param_0,
	.param .u64 .ptr .align 1 _Z14remove_repeatsPiS_S_i_param_1,
	.param .u64 .ptr .align 1 _Z14remove_repeatsPiS_S_i_param_2,
	.param .u32 _Z14remove_repeatsPiS_S_i_param_3
)
{


	ret;

}


// ===== COMPILED SASS (sm_100) =====

	.target	sm_100

	.elftype	@"ET_EXEC"


//--------------------- .note.nv.tkinfo           --------------------------
	.section	.note.nv.tkinfo,"",@"SHT_NOTE"
	.sectionflags	@"SHF_NOTE_NV_TKINFO"
	.tkinfo
        /*0018*/ 	.word	0x00000002
        /*0030*/ 	.string	""
        /*0030*/ 	.string	"ptxas"
        /*0030*/ 	.string	"Cuda compilation tools, release 13.0, V13.0.88"
        /*0030*/ 	.string	"Build cuda_13.0.r13.0/compiler.36424714_0"
        /*0030*/ 	.string	"-arch sm_100 -m 64 "



//--------------------- .note.nv.cuinfo           --------------------------
	.section	.note.nv.cuinfo,"",@"SHT_NOTE"
	.sectionflags	@"SHF_NOTE_NV_CUINFO"
        /*0018*/ 	.short	0x0002
        /*001a*/ 	.short	0x0064
        /*001c*/ 	.short	0x0082
	.zero		2


//--------------------- .nv.info                  --------------------------
	.section	.nv.info,"",@"SHT_CUDA_INFO"
	.align	4


	//----- nvinfo : EIATTR_REGCOUNT
	.align		4
        /*0000*/ 	.byte	0x04, 0x2f
        /*0002*/ 	.short	(.L_1 - .L_0)
	.align		4
.L_0:
        /*0004*/ 	.word	index@(_Z12find_repeatsPiS_i)
        /*0008*/ 	.word	0x00000004


	//----- nvinfo : EIATTR_FRAME_SIZE
	.align		4
.L_1:
        /*000c*/ 	.byte	0x04, 0x11
        /*000e*/ 	.short	(.L_3 - .L_2)
	.align		4
.L_2:
        /*0010*/ 	.word	index@(_Z12find_repeatsPiS_i)
        /*0014*/ 	.word	0x00000000


	//----- nvinfo : EIATTR_REGCOUNT
	.align		4
.L_3:
        /*0018*/ 	.byte	0x04, 0x2f
        /*001a*/ 	.short	(.L_5 - .L_4)
	.align		4
.L_4:
        /*001c*/ 	.word	index@(_Z14exclusive_scanPiS_i)
        /*0020*/ 	.word	0x00000014


	//----- nvinfo : EIATTR_FRAME_SIZE
	.align		4
.L_5:
        /*0024*/ 	.byte	0x04, 0x11
        /*0026*/ 	.short	(.L_7 - .L_6)
	.align		4
.L_6:
        /*0028*/ 	.word	index@(_Z14exclusive_scanPiS_i)
        /*002c*/ 	.word	0x00000000


	//----- nvinfo : EIATTR_REGCOUNT
	.align		4
.L_7:
        /*0030*/ 	.byte	0x04, 0x2f
        /*0032*/ 	.short	(.L_9 - .L_8)
	.align		4
.L_8:
        /*0034*/ 	.word	index@(_Z13index_repeatsPiS_S_i)
        /*0038*/ 	.word	0x00000004


	//----- nvinfo : EIATTR_FRAME_SIZE
	.align		4
.L_9:
        /*003c*/ 	.byte	0x04, 0x11
        /*003e*/ 	.short	(.L_11 - .L_10)
	.align		4
.L_10:
        /*0040*/ 	.word	index@(_Z13index_repeatsPiS_S_i)
        /*0044*/ 	.word	0x00000000


	//----- nvinfo : EIATTR_REGCOUNT
	.align		4
.L_11:
        /*0048*/ 	.byte	0x04, 0x2f
        /*004a*/ 	.short	(.L_13 - .L_12)
	.align		4
.L_12:
        /*004c*/ 	.word	index@(_Z14remove_repeatsPiS_S_i)
        /*0050*/ 	.word	0x00000004


	//----- nvinfo : EIATTR_FRAME_SIZE
	.align		4
.L_13:
        /*0054*/ 	.byte	0x04, 0x11
        /*0056*/ 	.short	(.L_15 - .L_14)
	.align		4
.L_14:
        /*0058*/ 	.word	index@(_Z14remove_repeatsPiS_S_i)
        /*005c*/ 	.word	0x00000000


	//----- nvinfo : EIATTR_MIN_STACK_SIZE
	.align		4
.L_15:
        /*0060*/ 	.byte	0x04, 0x12
        /*0062*/ 	.short	(.L_17 - .L_16)
	.align		4
.L_16:
        /*0064*/ 	.word	index@(_Z14remove_repeatsPiS_S_i)
        /*0068*/ 	.word	0x00000000


	//----- nvinfo : EIATTR_MIN_STACK_SIZE
	.align		4
.L_17:
        /*006c*/ 	.byte	0x04, 0x12
        /*006e*/ 	.short	(.L_19 - .L_18)
	.align		4
.L_18:
        /*0070*/ 	.word	index@(_Z13index_repeatsPiS_S_i)
        /*0074*/ 	.word	0x00000000


	//----- nvinfo : EIATTR_MIN_STACK_SIZE
	.align		4
.L_19:
        /*0078*/ 	.byte	0x04, 0x12
        /*007a*/ 	.short	(.L_21 - .L_20)
	.align		4
.L_20:
        /*007c*/ 	.word	index@(_Z14exclusive_scanPiS_i)
        /*0080*/ 	.word	0x00000000


	//----- nvinfo : EIATTR_MIN_STACK_SIZE
	.align		4
.L_21:
        /*0084*/ 	.byte	0x04, 0x12
        /*0086*/ 	.short	(.L_23 - .L_22)
	.align		4
.L_22:
        /*0088*/ 	.word	index@(_Z12find_repeatsPiS_i)
        /*008c*/ 	.word	0x00000000
.L_23:


//--------------------- .nv.compat                --------------------------
	.section	.nv.compat,"",@"SHT_CUDA_COMPAT_INFO"
	.align	4
        /*0000*/ 	.byte	0x02, 0x09, 0x00, 0x00, 0x02, 0x02, 0x01, 0x00, 0x02, 0x05, 0x05, 0x00, 0x03, 0x07, 0x01, 0x01
        /*0010*/ 	.byte	0x02, 0x03, 0x00, 0x00, 0x02, 0x06, 0x01, 0x00, 0x04, 0x0b, 0x08, 0x00, 0x09, 0x00, 0x00, 0x00
        /*0020*/ 	.byte	0x00, 0x00, 0x00, 0x00


//--------------------- .nv.info._Z14remove_repeatsPiS_S_i --------------------------
	.section	.nv.info._Z14remove_repeatsPiS_S_i,"",@"SHT_CUDA_INFO"
	.sectionflags	@""
	.align	4


	//----- nvinfo : EIATTR_CUDA_API_VERSION
	.align		4
        /*0000*/ 	.byte	0x04, 0x37
        /*0002*/ 	.short	(.L_25 - .L_24)
.L_24:
        /*0004*/ 	.word	0x00000082


	//----- nvinfo : EIATTR_KPARAM_INFO
	.align		4
.L_25:
        /*0008*/ 	.byte	0x04, 0x17
        /*000a*/ 	.short	(.L_27 - .L_26)
.L_26:
        /*000c*/ 	.word	0x00000000
        /*0010*/ 	.short	0x0003
        /*0012*/ 	.short	0x0018
        /*0014*/ 	.byte	0x00, 0xf0, 0x11, 0x00


	//----- nvinfo : EIATTR_KPARAM_INFO
	.align		4
.L_27:
        /*0018*/ 	.byte	0x04, 0x17
        /*001a*/ 	.short	(.L_29 - .L_28)
.L_28:
        /*001c*/ 	.word	0x00000000
        /*0020*/ 	.short	0x0002
        /*0022*/ 	.short	0x0010
        /*0024*/ 	.byte	0x00, 0xf5, 0x21, 0x00


	//----- nvinfo : EIATTR_KPARAM_INFO
	.align		4
.L_29:
        /*0028*/ 	.byte	0x04, 0x17
        /*002a*/ 	.short	(.L_31 - .L_30)
.L_30:
        /*002c*/ 	.word	0x00000000
        /*0030*/ 	.short	0x0001
        /*0032*/ 	.short	0x0008
        /*0034*/ 	.byte	0x00, 0xf5, 0x21, 0x00


	//----- nvinfo : EIATTR_KPARAM_INFO
	.align		4
.L_31:
        /*0038*/ 	.byte	0x04, 0x17
        /*003a*/ 	.short	(.L_33 - .L_32)
.L_32:
        /*003c*/ 	.word	0x00000000
        /*0040*/ 	.short	0x0000
        /*0042*/ 	.short	0x0000
        /*0044*/ 	.byte	0x00, 0xf5, 0x21, 0x00


	//----- nvinfo : EIATTR_SPARSE_MMA_MASK
	.align		4
.L_33:
        /*0048*/ 	.byte	0x03, 0x50
        /*004a*/ 	.short	0x0000


	//----- nvinfo : EIATTR_MAXREG_COUNT
	.align		4
        /*004c*/ 	.byte	0x03, 0x1b
        /*004e*/ 	.short	0x00ff


	//----- nvinfo : EIATTR_MERCURY_ISA_VERSION
	.align		4
        /*0050*/ 	.byte	0x03, 0x5f
        /*0052*/ 	.short	0x0101


	//----- nvinfo : EIATTR_VRC_CTA_INIT_COUNT
	.align		4
        /*0054*/ 	.byte	0x02, 0x4a
	.zero		1
	.zero		1


	//----- nvinfo : EIATTR_EXIT_INSTR_OFFSETS
	.align		4
        /*0058*/ 	.byte	0x04, 0x1c
        /*005a*/ 	.short	(.L_35 - .L_34)


	//   ....[0]....
.L_34:
        /*005c*/ 	.word	0x00000010


	//----- nvinfo : EIATTR_CBANK_PARAM_SIZE
	.align		4
.L_35:
        /*0060*/ 	.byte	0x03, 0x19
        /*0062*/ 	.short	0x001c


	//----- nvinfo : EIATTR_PARAM_CBANK
	.align		4
        /*0064*/ 	.byte	0x04, 0x0a
        /*0066*/ 	.short	(.L_37 - .L_36)
	.align		4
.L_36:
        /*0068*/ 	.word	index@(.nv.constant0._Z14remove_repeatsPiS_S_i)
        /*006c*/ 	.short	0x0380
        /*006e*/ 	.short	0x001c


	//----- nvinfo : EIATTR_SW_WAR
	.align		4
.L_37:
        /*0070*/ 	.byte	0x04, 0x36
        /*0072*/ 	.short	(.L_39 - .L_38)
.L_38:
        /*0074*/ 	.word	0x00000008
.L_39:


//--------------------- .nv.info._Z13index_repeatsPiS_S_i --------------------------
	.section	.nv.info._Z13index_repeatsPiS_S_i,"",@"SHT_CUDA_INFO"
	.sectionflags	@""
	.align	4


	//----- nvinfo : EIATTR_CUDA_API_VERSION
	.align		4
        /*0000*/ 	.byte	0x04, 0x37
        /*0002*/ 	.short	(.L_41 - .L_40)
.L_40:
        /*0004*/ 	.word	0x00000082


	//----- nvinfo : EIATTR_KPARAM_INFO
	.align		4
.L_41:
        /*0008*/ 	.byte	0x04, 0x17
        /*000a*/ 	.short	(.L_43 - .L_42)
.L_42:
        /*000c*/ 	.word	0x00000000
        /*0010*/ 	.short	0x0003
        /*0012*/ 	.short	0x0018
        /*0014*/ 	.byte	0x00, 0xf0, 0x11, 0x00


	//----- nvinfo : EIATTR_KPARAM_INFO
	.align		4
.L_43:
        /*0018*/ 	.byte	0x04, 0x17
        /*001a*/ 	.short	(.L_45 - .L_44)
.L_44:
        /*001c*/ 	.word	0x00000000
        /*0020*/ 	.short	0x0002
        /*0022*/ 	.short	0x0010
        /*0024*/ 	.byte	0x00, 0xf5, 0x21, 0x00


	//----- nvinfo : EIATTR_KPARAM_INFO
	.align		4
.L_45:
        /*0028*/ 	.byte	0x04, 0x17
        /*002a*/ 	.short	(.L_47 - .L_46)
.L_46:
        /*002c*/ 	.word	0x00000000
        /*0030*/ 	.short	0x0001
        /*0032*/ 	.short	0x0008
        /*0034*/ 	.byte	0x00, 0xf5, 0x21, 0x00


	//----- nvinfo : EIATTR_KPARAM_INFO
	.align		4
.L_47:
        /*0038*/ 	.byte	0x04, 0x17
        /*003a*/ 	.short	(.L_49 - .L_48)
.L_48:
        /*003c*/ 	.word	0x00000000
        /*0040*/ 	.short	0x0000
        /*0042*/ 	.short	0x0000
        /*0044*/ 	.byte	0x00, 0xf5, 0x21, 0x00


	//----- nvinfo : EIATTR_SPARSE_MMA_MASK
	.align		4
.L_49:
        /*0048*/ 	.byte	0x03, 0x50
        /*004a*/ 	.short	0x0000


	//----- nvinfo : EIATTR_MAXREG_COUNT
	.align		4
        /*004c*/ 	.byte	0x03, 0x1b
        /*004e*/ 	.short	0x00ff


	//----- nvinfo : EIATTR_MERCURY_ISA_VERSION
	.align		4
        /*0050*/ 	.byte	0x03, 0x5f
        /*0052*/ 	.short	0x0101


	//----- nvinfo : EIATTR_VRC_CTA_INIT_COUNT
	.align		4
        /*0054*/ 	.byte	0x02, 0x4a
	.zero		1
	.zero		1


	//----- nvinfo : EIATTR_EXIT_INSTR_OFFSETS
	.align		4
        /*0058*/ 	.byte	0x04, 0x1c
        /*005a*/ 	.short	(.L_51 - .L_50)


	//   ....[0]....
.L_50:
        /*005c*/ 	.word	0x00000010


	//----- nvinfo : EIATTR_CBANK_PARAM_SIZE
	.align		4
.L_51:
        /*0060*/ 	.byte	0x03, 0x19
        /*0062*/ 	.short	0x001c


	//----- nvinfo : EIATTR_PARAM_CBANK
	.align		4
        /*0064*/ 	.byte	0x04, 0x0a
        /*0066*/ 	.short	(.L_53 - .L_52)
	.align		4
.L_52:
        /*0068*/ 	.word	index@(.nv.constant0._Z13index_repeatsPiS_S_i)
        /*006c*/ 	.short	0x0380
        /*006e*/ 	.short	0x001c


	//----- nvinfo : EIATTR_SW_WAR
	.align		4
.L_53:
        /*0070*/ 	.byte	0x04, 0x36
        /*0072*/ 	.short	(.L_55 - .L_54)
.L_54:
        /*0074*/ 	.word	0x00000008
.L_55:


//--------------------- .nv.info._Z14exclusive_scanPiS_i --------------------------
	.section	.nv.info._Z14exclusive_scanPiS_i,"",@"SHT_CUDA_INFO"
	.sectionflags	@""
	.align	4


	//----- nvinfo : EIATTR_CUDA_API_VERSION
	.align		4
        /*0000*/ 	.byte	0x04, 0x37
        /*0002*/ 	.short	(.L_57 - .L_56)
.L_56:
        /*0004*/ 	.word	0x00000082


	//----- nvinfo : EIATTR_KPARAM_INFO
	.align		4
.L_57:
        /*0008*/ 	.byte	0x04, 0x17
        /*000a*/ 	.short	(.L_59 - .L_58)
.L_58:
        /*000c*/ 	.word	0x00000000
        /*0010*/ 	.short	0x0002
        /*0012*/ 	.short	0x0010
        /*0014*/ 	.byte	0x00, 0xf0, 0x11, 0x00


	//----- nvinfo : EIATTR_KPARAM_INFO
	.align		4
.L_59:
        /*0018*/ 	.byte	0x04, 0x17
        /*001a*/ 	.short	(.L_61 - .L_60)
.L_60:
        /*001c*/ 	.word	0x00000000
        /*0020*/ 	.short	0x0001
        /*0022*/ 	.short	0x0008
        /*0024*/ 	.byte	0x00, 0xf5, 0x21, 0x00


	//----- nvinfo : EIATTR_KPARAM_INFO
	.align		4
.L_61:
        /*0028*/ 	.byte	0x04, 0x17
        /*002a*/ 	.short	(.L_63 - .L_62)
.L_62:
        /*002c*/ 	.word	0x00000000
        /*0030*/ 	.short	0x0000
        /*0032*/ 	.short	0x0000
        /*0034*/ 	.byte	0x00, 0xf5, 0x21, 0x00


	//----- nvinfo : EIATTR_SPARSE_MMA_MASK
	.align		4
.L_63:
        /*0038*/ 	.byte	0x03, 0x50
        /*003a*/ 	.short	0x0000


	//----- nvinfo : EIATTR_MAXREG_COUNT
	.align		4
        /*003c*/ 	.byte	0x03, 0x1b
        /*003e*/ 	.short	0x00ff


	//----- nvinfo : EIATTR_NUM_BARRIERS
	.align		4
        /*0040*/ 	.byte	0x02, 0x4c
        /*0042*/ 	.byte	0x01
	.zero		1


	//----- nvinfo : EIATTR_MERCURY_ISA_VERSION
	.align		4
        /*0044*/ 	.byte	0x03, 0x5f
        /*0046*/ 	.short	0x0101


	//----- nvinfo : EIATTR_VRC_CTA_INIT_COUNT
	.align		4
        /*0048*/ 	.byte	0x02, 0x4a
	.zero		1
	.zero		1


	//----- nvinfo : EIATTR_EXIT_INSTR_OFFSETS
	.align		4
        /*004c*/ 	.byte	0x04, 0x1c
        /*004e*/ 	.short	(.L_65 - .L_64)


	//   ....[0]....
.L_64:
        /*0050*/ 	.word	0x000001a0


	//   ....[1]....
        /*0054*/ 	.word	0x00000630


	//----- nvinfo : EIATTR_CRS_STACK_SIZE
	.align		4
.L_65:
        /*0058*/ 	.byte	0x04, 0x1e
        /*005a*/ 	.short	(.L_67 - .L_66)
.L_66:
        /*005c*/ 	.word	0x00000000


	//----- nvinfo : EIATTR_CBANK_PARAM_SIZE
	.align		4
.L_67:
        /*0060*/ 	.byte	0x03, 0x19
        /*0062*/ 	.short	0x0014


	//----- nvinfo : EIATTR_PARAM_CBANK
	.align		4
        /*0064*/ 	.byte	0x04, 0x0a
        /*0066*/ 	.short	(.L_69 - .L_68)
	.align		4
.L_68:
        /*0068*/ 	.word	index@(.nv.constant0._Z14exclusive_scanPiS_i)
        /*006c*/ 	.short	0x0380
        /*006e*/ 	.short	0x0014


	//----- nvinfo : EIATTR_SW_WAR
	.align		4
.L_69:
        /*0070*/ 	.byte	0x04, 0x36
        /*0072*/ 	.short	(.L_71 - .L_70)
.L_70:
        /*0074*/ 	.word	0x00000008
.L_71:


//--------------------- .nv.info._Z12find_repeatsPiS_i --------------------------
	.section	.nv.info._Z12find_repeatsPiS_i,"",@"SHT_CUDA_INFO"
	.sectionflags	@""
	.align	4


	//----- nvinfo : EIATTR_CUDA_API_VERSION
	.align		4
        /*0000*/ 	.byte	0x04, 0x37
        /*0002*/ 	.short	(.L_73 - .L_72)
.L_72:
        /*0004*/ 	.word	0x00000082


	//----- nvinfo : EIATTR_KPARAM_INFO
	.align		4
.L_73:
        /*0008*/ 	.byte	0x04, 0x17
        /*000a*/ 	.short	(.L_75 - .L_74)
.L_74:
        /*000c*/ 	.word	0x00000000
        /*0010*/ 	.short	0x0002
        /*0012*/ 	.short	0x0010
        /*0014*/ 	.byte	0x00, 0xf0, 0x11, 0x00


	//----- nvinfo : EIATTR_KPARAM_INFO
	.align		4
.L_75:
        /*0018*/ 	.byte	0x04, 0x17
        /*001a*/ 	.short	(.L_77 - .L_76)
.L_76:
        /*001c*/ 	.word	0x00000000
        /*0020*/ 	.short	0x0001
        /*0022*/ 	.short	0x0008
        /*0024*/ 	.byte	0x00, 0xf5, 0x21, 0x00


	//----- nvinfo : EIATTR_KPARAM_INFO
	.align		4
.L_77:
        /*0028*/ 	.byte	0x04, 0x17
        /*002a*/ 	.short	(.L_79 - .L_78)
.L_78:
        /*002c*/ 	.word	0x00000000
        /*0030*/ 	.short	0x0000
        /*0032*/ 	.short	0x0000
        /*0034*/ 	.byte	0x00, 0xf5, 0x21, 0x00


	//----- nvinfo : EIATTR_SPARSE_MMA_MASK
	.align		4
.L_79:
        /*0038*/ 	.byte	0x03, 0x50
        /*003a*/ 	.short	0x0000


	//----- nvinfo : EIATTR_MAXREG_COUNT
	.align		4
        /*003c*/ 	.byte	0x03, 0x1b
        /*003e*/ 	.short	0x00ff


	//----- nvinfo : EIATTR_MERCURY_ISA_VERSION
	.align		4
        /*0040*/ 	.byte	0x03, 0x5f
        /*0042*/ 	.short	0x0101


	//----- nvinfo : EIATTR_VRC_CTA_INIT_COUNT
	.align		4
        /*0044*/ 	.byte	0x02, 0x4a
	.zero		1
	.zero		1


	//----- nvinfo : EIATTR_EXIT_INSTR_OFFSETS
	.align		4
        /*0048*/ 	.byte	0x04, 0x1c
        /*004a*/ 	.short	(.L_81 - .L_80)


	//   ....[0]....
.L_80:
        /*004c*/ 	.word	0x00000010


	//----- nvinfo : EIATTR_CBANK_PARAM_SIZE
	.align		4
.L_81:
        /*0050*/ 	.byte	0x03, 0x19
        /*0052*/ 	.short	0x0014


	//----- nvinfo : EIATTR_PARAM_CBANK
	.align		4
        /*0054*/ 	.byte	0x04, 0x0a
        /*0056*/ 	.short	(.L_83 - .L_82)
	.align		4
.L_82:
        /*0058*/ 	.word	index@(.nv.constant0._Z12find_repeatsPiS_i)
        /*005c*/ 	.short	0x0380
        /*005e*/ 	.short	0x0014


	//----- nvinfo : EIATTR_SW_WAR
	.align		4
.L_83:
        /*0060*/ 	.byte	0x04, 0x36
        /*0062*/ 	.short	(.L_85 - .L_84)
.L_84:
        /*0064*/ 	.word	0x00000008
.L_85:


//--------------------- .nv.callgraph             --------------------------
	.section	.nv.callgraph,"",@"SHT_CUDA_CALLGRAPH"
	.align	4
	.sectionentsize	8
	.align		4
        /*0000*/ 	.word	0x00000000
	.align		4
        /*0004*/ 	.word	0xffffffff
	.align		4
        /*0008*/ 	.word	0x00000000
	.align		4
        /*000c*/ 	.word	0xfffffffe
	.align		4
        /*0010*/ 	.word	0x00000000
	.align		4
        /*0014*/ 	.word	0xfffffffd
	.align		4
        /*0018*/ 	.word	0x00000000
	.align		4
        /*001c*/ 	.word	0xfffffffc


//--------------------- .text._Z14remove_repeatsPiS_S_i --------------------------
	.section	.text._Z14remove_repeatsPiS_S_i,"ax",@progbits
	.align	128
        .global         _Z14remove_repeatsPiS_S_i
        .type           _Z14remove_repeatsPiS_S_i,@function
        .size           _Z14remove_repeatsPiS_S_i,(.L_x_10 - _Z14remove_repeatsPiS_S_i)
        .other          _Z14remove_repeatsPiS_S_i,@"STO_CUDA_ENTRY STV_DEFAULT"
_Z14remove_repeatsPiS_S_i:
.text._Z14remove_repeatsPiS_S_i:
[----:B------:R-:W-:Y:S01]  /*0000*/  LDC R1, c[0x0][0x37c] ;  /* 0x0000df00ff017b82 */ /* 0x000fe20000000800 */
[----:B------:R-:W-:Y:S05]  /*0010*/  EXIT ;  /* 0x000000000000794d */ /* 0x000fea0003800000 */
.L_x_0:
[----:B------:R-:W-:-:S00]  /*0020*/  BRA `(.L_x_0) ;  /* 0xfffffffc00fc7947 */ /* 0x000fc0000383ffff */
[----:B------:R-:W-:-:S00]  /*0030*/  NOP ;  /* 0x0000000000007918 */ /* 0x000fc00000000000 */
        /* <DEDUP_REMOVED lines=12> */
.L_x_10:


//--------------------- .text._Z13index_repeatsPiS_S_i --------------------------
	.section	.text._Z13index_repeatsPiS_S_i,"ax",@progbits
	.align	128
        .global         _Z13index_repeatsPiS_S_i
        .type           _Z13index_repeatsPiS_S_i,@function
        .size           _Z13index_repeatsPiS_S_i,(.L_x_11 - _Z13index_repeatsPiS_S_i)
        .other          _Z13index_repeatsPiS_S_i,@"STO_CUDA_ENTRY STV_DEFAULT"
_Z13index_repeatsPiS_S_i:
.text._Z13index_repeatsPiS_S_i:
[----:B------:R-:W-:Y:S01]  /*0000*/  LDC R1, c[0x0][0x37c] ;  /* 0x0000df00ff017b82 */ /* 0x000fe20000000800 */
[----:B------:R-:W-:Y:S05]  /*0010*/  EXIT ;  /* 0x000000000000794d */ /* 0x000fea0003800000 */
.L_x_1:
        /* <DEDUP_REMOVED lines=14> */
.L_x_11:


//--------------------- .text._Z14exclusive_scanPiS_i --------------------------
	.section	.text._Z14exclusive_scanPiS_i,"ax",@progbits
	.align	128
        .global         _Z14exclusive_scanPiS_i
        .type           _Z14exclusive_scanPiS_i,@function
        .size           _Z14exclusive_scanPiS_i,(.L_x_12 - _Z14exclusive_scanPiS_i)
        .other          _Z14exclusive_scanPiS_i,@"STO_CUDA_ENTRY STV_DEFAULT"
_Z14exclusive_scanPiS_i:
.text._Z14exclusive_scanPiS_i:
[----:B------:R-:W-:Y:S01]  /*0000*/  LDC R1, c[0x0][0x37c] ;  /* 0x0000df00ff017b82 */ /* 0x000fe20000000800 */
[----:B------:R-:W0:Y:S07]  /*0010*/  S2R R0, SR_TID.X ;  /* 0x0000000000007919 */ /* 0x000e2e0000002100 */
[----:B------:R-:W1:Y:S01]  /*0020*/  LDC R2, c[0x0][0x390] ;  /* 0x0000e400ff027b82 */ /* 0x000e620000000800 */
[----:B------:R-:W2:Y:S07]  /*0030*/  LDCU.64 UR6, c[0x0][0x358] ;  /* 0x00006b00ff0677ac */ /* 0x000eae0008000a00 */
[----:B------:R-:W0:Y:S01]  /*0040*/  LDC.64 R4, c[0x0][0x380] ;  /* 0x0000e000ff047b82 */ /* 0x000e220000000a00 */
[----:B-1----:R-:W-:-:S04]  /*0050*/  LEA.HI R9, R2, R2, RZ, 0x1 ;  /* 0x0000000202097211 */ /* 0x002fc800078f08ff */
[----:B------:R-:W-:Y:S01]  /*0060*/  SHF.R.S32.HI R9, RZ, 0x1, R9 ;  /* 0x00000001ff097819 */ /* 0x000fe20000011409 */
[----:B0-----:R-:W-:-:S04]  /*0070*/  IMAD.WIDE.U32 R4, R0, 0x4, R4 ;  /* 0x0000000400047825 */ /* 0x001fc800078e0004 */
[C---:B------:R-:W-:Y:S02]  /*0080*/  IMAD.WIDE R10, R9.reuse, 0x4, R4 ;  /* 0x00000004090a7825 */ /* 0x040fe400078e0204 */
[----:B--2---:R-:W2:Y:S04]  /*0090*/  LDG.E R4, desc[UR6][R4.64] ;  /* 0x0000000604047981 */ /* 0x004ea8000c1e1900 */
[----:B------:R0:W3:Y:S01]  /*00a0*/  LDG.E R10, desc[UR6][R10.64] ;  /* 0x000000060a0a7981 */ /* 0x0000e2000c1e1900 */
[----:B------:R-:W-:Y:S01]  /*00b0*/  IMAD.IADD R6, R9, 0x1, R0 ;  /* 0x0000000109067824 */ /* 0x000fe200078e0200 */
[----:B------:R-:W-:Y:S01]  /*00c0*/  MOV R8, 0x400 ;  /* 0x0000040000087802 */ /* 0x000fe20000000f00 */
[----:B------:R-:W1:Y:S02]  /*00d0*/  S2R R13, SR_CgaCtaId ;  /* 0x00000000000d7919 */ /* 0x000e640000008800 */
[----:B------:R-:W-:Y:S01]  /*00e0*/  VIADD R3, R6, 0x10 ;  /* 0x0000001006037836 */ /* 0x000fe20000000000 */
[----:B0-----:R-:W-:-:S04]  /*00f0*/  SHF.R.S32.HI R11, RZ, 0x1, R2 ;  /* 0x00000001ff0b7819 */ /* 0x001fc80000011402 */
[----:B------:R-:W-:Y:S02]  /*0100*/  SHF.R.S32.HI R7, RZ, R3, R6 ;  /* 0x00000003ff077219 */ /* 0x000fe40000011406 */
[----:B------:R-:W-:Y:S02]  /*0110*/  ISETP.GE.AND P0, PT, R11, 0x1, PT ;  /* 0x000000010b00780c */ /* 0x000fe40003f06270 */
[----:B-1----:R-:W-:Y:S02]  /*0120*/  LEA R3, R13, R8, 0x18 ;  /* 0x000000080d037211 */ /* 0x002fe400078ec0ff */
[----:B------:R-:W-:-:S03]  /*0130*/  LEA.HI.SX32 R8, R7, R6, 0x18 ;  /* 0x0000000607087211 */ /* 0x000fc600078fc2ff */
[--C-:B------:R-:W-:Y:S02]  /*0140*/  IMAD R6, R0, 0x4, R3.reuse ;  /* 0x0000000400067824 */ /* 0x100fe400078e0203 */
[----:B------:R-:W-:Y:S01]  /*0150*/  IMAD R7, R8, 0x4, R3 ;  /* 0x0000000408077824 */ /* 0x000fe200078e0203 */
[----:B--2---:R-:W-:Y:S02]  /*0160*/  I2FP.F32.S32 R5, R4 ;  /* 0x0000000400057245 */ /* 0x004fe40000201400 */
[----:B---3--:R-:W-:-:S03]  /*0170*/  I2FP.F32.S32 R10, R10 ;  /* 0x0000000a000a7245 */ /* 0x008fc60000201400 */
[----:B------:R0:W-:Y:S04]  /*0180*/  STS [R6], R5 ;  /* 0x0000000506007388 */ /* 0x0001e80000000800 */
[----:B------:R0:W-:Y:S01]  /*0190*/  STS [R7], R10 ;  /* 0x0000000a07007388 */ /* 0x0001e20000000800 */
[----:B------:R-:W-:Y:S05]  /*01a0*/  @!P0 EXIT ;  /* 0x000000000000894d */ /* 0x000fea0003800000 */
[----:B0-----:R-:W0:Y:S01]  /*01b0*/  LDC.64 R4, c[0x0][0x388] ;  /* 0x0000e200ff047b82 */ /* 0x001e220000000a00 */
[----:B------:R-:W-:Y:S01]  /*01c0*/  VIADD R8, R2, 0xffffffff ;  /* 0xffffffff02087836 */ /* 0x000fe20000000000 */
[----:B------:R-:W-:Y:S01]  /*01d0*/  LEA R16, R0, 0x1, 0x1 ;  /* 0x0000000100107811 */ /* 0x000fe200078e08ff */
[----:B------:R-:W-:Y:S01]  /*01e0*/  VIADD R13, R2, 0xf ;  /* 0x0000000f020d7836 */ /* 0x000fe20000000000 */
[----:B------:R-:W-:-:S04]  /*01f0*/  UMOV UR4, 0x1 ;  /* 0x0000000100047882 */ /* 0x000fc80000000000 */
[----:B------:R-:W-:-:S04]  /*0200*/  SHF.R.U32.HI R13, RZ, R13, R8 ;  /* 0x0000000dff0d7219 */ /* 0x000fc80000011608 */
[----:B------:R-:W-:-:S05]  /*0210*/  LEA.HI R2, R13, R2, RZ, 0x18 ;  /* 0x000000020d027211 */ /* 0x000fca00078fc0ff */
[----:B------:R-:W-:Y:S02]  /*0220*/  IMAD R2, R2, 0x4, R3 ;  /* 0x0000000402027824 */ /* 0x000fe400078e0203 */
[----:B0-----:R-:W-:-:S04]  /*0230*/  IMAD.WIDE.U32 R4, R0, 0x4, R4 ;  /* 0x0000000400047825 */ /* 0x001fc800078e0004 */
[----:B------:R-:W-:-:S07]  /*0240*/  IMAD.WIDE R8, R9, 0x4, R4 ;  /* 0x0000000409087825 */ /* 0x000fce00078e0204 */
.L_x_7:
[----:B------:R-:W-:Y:S01]  /*0250*/  BAR.SYNC.DEFER_BLOCKING 0x0 ;  /* 0x0000000000007b1d */ /* 0x000fe20000010000 */
[C---:B------:R-:W-:Y:S02]  /*0260*/  ISETP.GE.AND P0, PT, R0.reuse, R11, PT ;  /* 0x0000000b0000720c */ /* 0x040fe40003f06270 */
[----:B------:R-:W-:-:S03]  /*0270*/  ISETP.NE.AND P1, PT, R0, RZ, PT ;  /* 0x000000ff0000720c */ /* 0x000fc60003f25270 */
[----:B------:R-:W-:Y:S08]  /*0280*/  BSSY.RECONVERGENT B0, `(.L_x_2) ;  /* 0x0000012000007945 */ /* 0x000ff00003800200 */
[----:B01----:R-:W-:Y:S05]  /*0290*/  @P0 BRA `(.L_x_3) ;  /* 0x0000000000400947 */ /* 0x003fea0003800000 */
[----:B------:R-:W-:-:S04]  /*02a0*/  IMAD R10, R16, UR4, RZ ;  /* 0x00000004100a7c24 */ /* 0x000fc8000f8e02ff */
[C---:B------:R-:W-:Y:S01]  /*02b0*/  VIADD R13, R10.reuse, UR4 ;  /* 0x000000040a0d7c36 */ /* 0x040fe20008000000 */
[C---:B------:R-:W-:Y:S01]  /*02c0*/  IADD3 R12, PT, PT, R10.reuse, -0x1, RZ ;  /* 0xffffffff0a0c7810 */ /* 0x040fe20007ffe0ff */
[----:B------:R-:W-:Y:S02]  /*02d0*/  VIADD R15, R10, 0xf ;  /* 0x0000000f0a0f7836 */ /* 0x000fe40000000000 */
[----:B------:R-:W-:Y:S02]  /*02e0*/  VIADD R17, R13, 0xf ;  /* 0x0000000f0d117836 */ /* 0x000fe40000000000 */
[----:B------:R-:W-:Y:S01]  /*02f0*/  VIADD R14, R12, UR4 ;  /* 0x000000040c0e7c36 */ /* 0x000fe20008000000 */
[----:B------:R-:W-:-:S04]  /*0300*/  SHF.R.S32.HI R15, RZ, R15, R12 ;  /* 0x0000000fff0f7219 */ /* 0x000fc8000001140c */
[----:B------:R-:W-:Y:S02]  /*0310*/  SHF.R.S32.HI R14, RZ, R17, R14 ;  /* 0x00000011ff0e7219 */ /* 0x000fe4000001140e */
[----:B------:R-:W-:Y:S02]  /*0320*/  LEA.HI.SX32 R10, R15, R10, 0x18 ;  /* 0x0000000a0f0a7211 */ /* 0x000fe400078fc2ff */
[----:B------:R-:W-:Y:S02]  /*0330*/  LEA.HI.SX32 R14, R14, R13, 0x18 ;  /* 0x0000000d0e0e7211 */ /* 0x000fe400078fc2ff */
[----:B------:R-:W-:-:S03]  /*0340*/  LEA R10, R10, R3, 0x2 ;  /* 0x000000030a0a7211 */ /* 0x000fc600078e10ff */
[----:B------:R-:W-:-:S03]  /*0350*/  IMAD R14, R14, 0x4, R3 ;  /* 0x000000040e0e7824 */ /* 0x000fc600078e0203 */
[----:B------:R-:W-:Y:S04]  /*0360*/  LDS R10, [R10+-0x4] ;  /* 0xfffffc000a0a7984 */ /* 0x000fe80000000800 */
[----:B------:R-:W0:Y:S02]  /*0370*/  LDS R13, [R14+-0x4] ;  /* 0xfffffc000e0d7984 */ /* 0x000e240000000800 */
[----:B0-----:R-:W-:-:S05]  /*0380*/  FADD R13, R10, R13 ;  /* 0x0000000d0a0d7221 */ /* 0x001fca0000000000 */
[----:B------:R0:W-:Y:S02]  /*0390*/  STS [R14+-0x4], R13 ;  /* 0xfffffc0d0e007388 */ /* 0x0001e40000000800 */
.L_x_3:
[----:B------:R-:W-:Y:S05]  /*03a0*/  BSYNC.RECONVERGENT B0 ;  /* 0x0000000000007941 */ /* 0x000fea0003800200 */
.L_x_2:
[----:B------:R1:W-:Y:S01]  /*03b0*/  @!P1 STS [R2+-0x4], RZ ;  /* 0xfffffcff02009388 */ /* 0x0003e20000000800 */
[----:B------:R-:W2:Y:S01]  /*03c0*/  LDCU UR8, c[0x0][0x390] ;  /* 0x00007200ff0877ac */ /* 0x000ea20008000800 */
[----:B------:R-:W-:Y:S01]  /*03d0*/  USHF.L.U32 UR4, UR4, 0x1, URZ ;  /* 0x0000000104047899 */ /* 0x000fe200080006ff */
[----:B------:R-:W-:-:S11]  /*03e0*/  UMOV UR5, 0x1 ;  /* 0x0000000100057882 */ /* 0x000fd60000000000 */
.L_x_6:
[----:B------:R-:W-:Y:S01]  /*03f0*/  BAR.SYNC.DEFER_BLOCKING 0x0 ;  /* 0x0000000000007b1d */ /* 0x000fe20000010000 */
[----:B------:R-:W-:Y:S01]  /*0400*/  ISETP.GE.U32.AND P0, PT, R0, UR5, PT ;  /* 0x0000000500007c0c */ /* 0x000fe2000bf06070 */
[----:B------:R-:W-:Y:S02]  /*0410*/  USHF.L.U32 UR5, UR5, 0x1, URZ ;  /* 0x0000000105057899 */ /* 0x000fe400080006ff */
[----:B------:R-:W-:Y:S02]  /*0420*/  USHF.R.S32.HI UR4, URZ, 0x1, UR4 ;  /* 0x00000001ff047899 */ /* 0x000fe40008011404 */
[----:B------:R-:W-:Y:S08]  /*0430*/  BSSY.RECONVERGENT B0, `(.L_x_4) ;  /* 0x0000013000007945 */ /* 0x000ff00003800200 */
[----:B---3--:R-:W-:Y:S05]  /*0440*/  @P0 BRA `(.L_x_5) ;  /* 0x0000000000440947 */ /* 0x008fea0003800000 */
[----:B------:R-:W-:-:S04]  /*0450*/  IMAD R10, R16, UR4, RZ ;  /* 0x00000004100a7c24 */ /* 0x000fc8000f8e02ff */
[C---:B------:R-:W-:Y:S02]  /*0460*/  VIADD R12, R10.reuse, 0xffffffff ;  /* 0xffffffff0a0c7836 */ /* 0x040fe40000000000 */
[C---:B0-----:R-:W-:Y:S02]  /*0470*/  VIADD R13, R10.reuse, UR4 ;  /* 0x000000040a0d7c36 */ /* 0x041fe40008000000 */
[----:B------:R-:W-:Y:S01]  /*0480*/  VIADD R15, R10, 0xf ;  /* 0x0000000f0a0f7836 */ /* 0x000fe20000000000 */
[----:B------:R-:W-:Y:S01]  /*0490*/  IADD3 R14, PT, PT, R12, UR4, RZ ;  /* 0x000000040c0e7c10 */ /* 0x000fe2000fffe0ff */
[----:B------:R-:W-:-:S03]  /*04a0*/  VIADD R17, R13, 0xf ;  /* 0x0000000f0d117836 */ /* 0x000fc60000000000 */
[----:B------:R-:W-:Y:S02]  /*04b0*/  SHF.R.S32.HI R15, RZ, R15, R12 ;  /* 0x0000000fff0f7219 */ /* 0x000fe4000001140c */
[----:B------:R-:W-:Y:S02]  /*04c0*/  SHF.R.S32.HI R14, RZ, R17, R14 ;  /* 0x00000011ff0e7219 */ /* 0x000fe4000001140e */
[----:B------:R-:W-:Y:S02]  /*04d0*/  LEA.HI.SX32 R10, R15, R10, 0x18 ;  /* 0x0000000a0f0a7211 */ /* 0x000fe400078fc2ff */
[----:B------:R-:W-:-:S03]  /*04e0*/  LEA.HI.SX32 R14, R14, R13, 0x18 ;  /* 0x0000000d0e0e7211 */ /* 0x000fc600078fc2ff */
[--C-:B------:R-:W-:Y:S02]  /*04f0*/  IMAD R10, R10, 0x4, R3.reuse ;  /* 0x000000040a0a7824 */ /* 0x100fe400078e0203 */
[----:B------:R-:W-:-:S03]  /*0500*/  IMAD R14, R14, 0x4, R3 ;  /* 0x000000040e0e7824 */ /* 0x000fc600078e0203 */
[----:B------:R-:W-:Y:S04]  /*0510*/  LDS R12, [R10+-0x4] ;  /* 0xfffffc000a0c7984 */ /* 0x000fe80000000800 */
[----:B------:R-:W0:Y:S02]  /*0520*/  LDS R13, [R14+-0x4] ;  /* 0xfffffc000e0d7984 */ /* 0x000e240000000800 */
[----:B0-----:R-:W-:Y:S02]  /*0530*/  FADD R15, R12, R13 ;  /* 0x0000000d0c0f7221 */ /* 0x001fe40000000000 */
[----:B------:R3:W-:Y:S04]  /*0540*/  STS [R10+-0x4], R13 ;  /* 0xfffffc0d0a007388 */ /* 0x0007e80000000800 */
[----:B------:R3:W-:Y:S02]  /*0550*/  STS [R14+-0x4], R15 ;  /* 0xfffffc0f0e007388 */ /* 0x0007e40000000800 */
.L_x_5:
[----:B--2---:R-:W-:Y:S05]  /*0560*/  BSYNC.RECONVERGENT B0 ;  /* 0x0000000000007941 */ /* 0x004fea0003800200 */
.L_x_4:
[----:B------:R-:W-:-:S09]  /*0570*/  UISETP.GE.AND UP0, UPT, UR5, UR8, UPT ;  /* 0x000000080500728c */ /* 0x000fd2000bf06270 */
[----:B------:R-:W-:Y:S05]  /*0580*/  BRA.U !UP0, `(.L_x_6) ;  /* 0xfffffffd08987547 */ /* 0x000fea000b83ffff */
[----:B------:R-:W-:Y:S01]  /*0590*/  BAR.SYNC.DEFER_BLOCKING 0x0 ;  /* 0x0000000000007b1d */ /* 0x000fe20000010000 */
[----:B------:R-:W-:Y:S02]  /*05a0*/  ISETP.GT.U32.AND P0, PT, R11, 0x1, PT ;  /* 0x000000010b00780c */ /* 0x000fe40003f04070 */
[----:B------:R-:W-:-:S03]  /*05b0*/  SHF.R.U32.HI R11, RZ, 0x1, R11 ;  /* 0x00000001ff0b7819 */ /* 0x000fc6000001160b */
[----:B---3--:R-:W0:Y:S04]  /*05c0*/  LDS R10, [R6] ;  /* 0x00000000060a7984 */ /* 0x008e280000000800 */
[----:B------:R-:W2:Y:S01]  /*05d0*/  LDS R12, [R7] ;  /* 0x00000000070c7984 */ /* 0x000ea20000000800 */
[----:B0-----:R-:W0:Y:S08]  /*05e0*/  F2I.TRUNC.NTZ R13, R10 ;  /* 0x0000000a000d7305 */ /* 0x001e30000020f100 */
[----:B--2---:R-:W2:Y:S01]  /*05f0*/  F2I.TRUNC.NTZ R15, R12 ;  /* 0x0000000c000f7305 */ /* 0x004ea2000020f100 */
[----:B0-----:R0:W-:Y:S04]  /*0600*/  STG.E desc[UR6][R4.64], R13 ;  /* 0x0000000d04007986 */ /* 0x0011e8000c101906 */
[----:B--2---:R0:W-:Y:S01]  /*0610*/  STG.E desc[UR6][R8.64], R15 ;  /* 0x0000000f08007986 */ /* 0x0041e2000c101906 */
[----:B------:R-:W-:Y:S05]  /*0620*/  @P0 BRA `(.L_x_7) ;  /* 0xfffffffc00080947 */ /* 0x000fea000383ffff */
[----:B------:R-:W-:Y:S05]  /*0630*/  EXIT ;  /* 0x000000000000794d */ /* 0x000fea0003800000 */
.L_x_8:
        /* <DEDUP_REMOVED lines=12> */
.L_x_12:


//--------------------- .text._Z12find_repeatsPiS_i --------------------------
	.section	.text._Z12find_repeatsPiS_i,"ax",@progbits
	.align	128
        .global         _Z12find_repeatsPiS_i
        .type           _Z12find_repeatsPiS_i,@function
        .size           _Z12find_repeatsPiS_i,(.L_x_13 - _Z12find_repeatsPiS_i)
        .other          _Z12find_repeatsPiS_i,@"STO_CUDA_ENTRY STV_DEFAULT"
_Z12find_repeatsPiS_i:
.text._Z12find_repeatsPiS_i:
[----:B------:R-:W-:Y:S01]  /*0000*/  LDC R1, c[0x0][0x37c] ;  /* 0x0000df00ff017b82 */ /* 0x000fe20000000800 */
[----:B------:R-:W-:Y:S05]  /*0010*/  EXIT ;  /* 0x000000000000794d */ /* 0x000fea0003800000 */
.L_x_9:
        /* <DEDUP_REMOVED lines=14> */
.L_x_13:


//--------------------- .nv.shared._Z14remove_repeatsPiS_S_i --------------------------
	.section	.nv.shared._Z14remove_repeatsPiS_S_i,"aw",@nobits
	.sectionflags	@""
	.align	16
	.zero		1024


//--------------------- .nv.shared.reserved.0     --------------------------
	.section	.nv.shared.reserved.0,"aw",@nobits
	.weak		__nv_reservedSMEM_offset_0_alias
	.size		__nv_reservedSMEM_offset_0_alias, 0, 64
	.other		__nv_reservedSMEM_offset_0_alias,@"STO_CUDA_RESERVED_SHARED STV_DEFAULT"
__nv_reservedSMEM_offset_0_alias:
	.zero		0
	.zero		64


//--------------------- .nv.shared._Z13index_repeatsPiS_S_i --------------------------
	.section	.nv.shared._Z13index_repeatsPiS_S_i,"aw",@nobits
	.sectionflags	@""
	.align	16
	.zero		1024


//--------------------- .nv.shared._Z14exclusive_scanPiS_i --------------------------
	.section	.nv.shared._Z14exclusive_scanPiS_i,"aw",@nobits
	.sectionflags	@""
	.align	16
	.zero		1024


//--------------------- .nv.shared._Z12find_repeatsPiS_i --------------------------
	.section	.nv.shared._Z12find_repeatsPiS_i,"aw",@nobits
	.sectionflags	@""
	.align	16
	.zero		1024


//--------------------- .nv.constant0._Z14remove_repeatsPiS_S_i --------------------------
	.section	.nv.constant0._Z14remove_repeatsPiS_S_i,"a",@progbits
	.sectionflags	@""
	.align	4
.nv.constant0._Z14remove_repeatsPiS_S_i:
	.zero		924


//--------------------- .nv.constant0._Z13index_repeatsPiS_S_i --------------------------
	.section	.nv.constant0._Z13index_repeatsPiS_S_i,"a",@progbits
	.sectionflags	@""
	.align	4
.nv.constant0._Z13index_repeatsPiS_S_i:
	.zero		924


//--------------------- .nv.constant0._Z14exclusive_scanPiS_i --------------------------
	.section	.nv.constant0._Z14exclusive_scanPiS_i,"a",@progbits
	.sectionflags	@""
	.align	4
.nv.constant0._Z14exclusive_scanPiS_i:
	.zero		916


//--------------------- .nv.constant0._Z12find_repeatsPiS_i --------------------------
	.section	.nv.constant0._Z12find_repeatsPiS_i,"a",@progbits
	.sectionflags	@""
	.align	4
.nv.constant0._Z12find_repeatsPiS_i:
	.zero		916


//--------------------- SYMBOLS --------------------------

	.type		.nv.reservedSmem.offset0,@object
	.size		.nv.reservedSmem.offset0,0x4
	.type		.nv.reservedSmem.cap,@object
	.size		.nv.reservedSmem.cap,0x4
